//
// Generated by NVIDIA NVVM Compiler
//
// Compiler Build ID: CL-36424714
// Cuda compilation tools, release 13.0, V13.0.88
// Based on NVVM 20.0.0
//

.version 9.0
.target sm_100
.address_size 64

	// .globl	_Z16square_1d_vectorPfS_

.visible .entry _Z16square_1d_vectorPfS_(
	.param .u64 .ptr .align 1 _Z16square_1d_vectorPfS__param_0,
	.param .u64 .ptr .align 1 _Z16square_1d_vectorPfS__param_1
)
{
	.reg .b32 	%r<2>;
	.reg .b32 	%f<3>;
	.reg .b64 	%rd<8>;

	ld.param.u64 	%rd1, [_Z16square_1d_vectorPfS__param_0];
	ld.param.u64 	%rd2, [_Z16square_1d_vectorPfS__param_1];
	cvta.to.global.u64 	%rd3, %rd1;
	cvta.to.global.u64 	%rd4, %rd2;
	mov.u32 	%r1, %tid.x;
	mul.wide.u32 	%rd5, %r1, 4;
	add.s64 	%rd6, %rd4, %rd5;
	ld.global.f32 	%f1, [%rd6];
	mul.f32 	%f2, %f1, %f1;
	add.s64 	%rd7, %rd3, %rd5;
	st.global.f32 	[%rd7], %f2;
	ret;

}


// ===== COMPILED SASS (sm_100) =====

	.target	sm_100

	.elftype	@"ET_EXEC"


//--------------------- .note.nv.tkinfo           --------------------------
	.section	.note.nv.tkinfo,"",@"SHT_NOTE"
	.sectionflags	@"SHF_NOTE_NV_TKINFO"
	.tkinfo
        /*0018*/ 	.word	0x00000002
        /*0030*/ 	.string	""
        /*0030*/ 	.string	"ptxas"
        /*0030*/ 	.string	"Cuda compilation tools, release 13.0, V13.0.88"
        /*0030*/ 	.string	"Build cuda_13.0.r13.0/compiler.36424714_0"
        /*0030*/ 	.string	"-arch sm_100 -m 64 "



//--------------------- .note.nv.cuinfo           --------------------------
	.section	.note.nv.cuinfo,"",@"SHT_NOTE"
	.sectionflags	@"SHF_NOTE_NV_CUINFO"
        /*0018*/ 	.short	0x0002
        /*001a*/ 	.short	0x0064
        /*001c*/ 	.short	0x0082
	.zero		2


//--------------------- .nv.info                  --------------------------
	.section	.nv.info,"",@"SHT_CUDA_INFO"
	.align	4


	//----- nvinfo : EIATTR_REGCOUNT
	.align		4
        /*0000*/ 	.byte	0x04, 0x2f
        /*0002*/ 	.short	(.L_1 - .L_0)
	.align		4
.L_0:
        /*0004*/ 	.word	index@(_Z16square_1d_vectorPfS_)
        /*0008*/ 	.word	0x0000000a


	//----- nvinfo : EIATTR_FRAME_SIZE
	.align		4
.L_1:
        /*000c*/ 	.byte	0x04, 0x11
        /*000e*/ 	.short	(.L_3 - .L_2)
	.align		4
.L_2:
        /*0010*/ 	.word	index@(_Z16square_1d_vectorPfS_)
        /*0014*/ 	.word	0x00000000


	//----- nvinfo : EIATTR_MIN_STACK_SIZE
	.align		4
.L_3:
        /*0018*/ 	.byte	0x04, 0x12
        /*001a*/ 	.short	(.L_5 - .L_4)
	.align		4
.L_4:
        /*001c*/ 	.word	index@(_Z16square_1d_vectorPfS_)
        /*0020*/ 	.word	0x00000000
.L_5:


//--------------------- .nv.compat                --------------------------
	.section	.nv.compat,"",@"SHT_CUDA_COMPAT_INFO"
	.align	4
        /*0000*/ 	.byte	0x02, 0x09, 0x00, 0x00, 0x02, 0x02, 0x01, 0x00, 0x02, 0x05, 0x05, 0x00, 0x03, 0x07, 0x01, 0x01
        /*0010*/ 	.byte	0x02, 0x03, 0x00, 0x00, 0x02, 0x06, 0x01, 0x00, 0x04, 0x0b, 0x08, 0x00, 0x09, 0x00, 0x00, 0x00
        /*0020*/ 	.byte	0x00, 0x00, 0x00, 0x00


//--------------------- .nv.info._Z16square_1d_vectorPfS_ --------------------------
	.section	.nv.info._Z16square_1d_vectorPfS_,"",@"SHT_CUDA_INFO"
	.sectionflags	@""
	.align	4


	//----- nvinfo : EIATTR_CUDA_API_VERSION
	.align		4
        /*0000*/ 	.byte	0x04, 0x37
        /*0002*/ 	.short	(.L_7 - .L_6)
.L_6:
        /*0004*/ 	.word	0x00000082


	//----- nvinfo : EIATTR_KPARAM_INFO
	.align		4
.L_7:
        /*0008*/ 	.byte	0x04, 0x17
        /*000a*/ 	.short	(.L_9 - .L_8)
.L_8:
        /*000c*/ 	.word	0x00000000
        /*0010*/ 	.short	0x0001
        /*0012*/ 	.short	0x0008
        /*0014*/ 	.byte	0x00, 0xf5, 0x21, 0x00


	//----- nvinfo : EIATTR_KPARAM_INFO
	.align		4
.L_9:
        /*0018*/ 	.byte	0x04, 0x17
        /*001a*/ 	.short	(.L_11 - .L_10)
.L_10:
        /*001c*/ 	.word	0x00000000
        /*0020*/ 	.short	0x0000
        /*0022*/ 	.short	0x0000
        /*0024*/ 	.byte	0x00, 0xf5, 0x21, 0x00


	//----- nvinfo : EIATTR_SPARSE_MMA_MASK
	.align		4
.L_11:
        /*0028*/ 	.byte	0x03, 0x50
        /*002a*/ 	.short	0x0000


	//----- nvinfo : EIATTR_MAXREG_COUNT
	.align		4
        /*002c*/ 	.byte	0x03, 0x1b
        /*002e*/ 	.short	0x00ff


	//----- nvinfo : EIATTR_MERCURY_ISA_VERSION
	.align		4
        /*0030*/ 	.byte	0x03, 0x5f
        /*0032*/ 	.short	0x0101


	//----- nvinfo : EIATTR_VRC_CTA_INIT_COUNT
	.align		4
        /*0034*/ 	.byte	0x02, 0x4a
	.zero		1
	.zero		1


	//----- nvinfo : EIATTR_EXIT_INSTR_OFFSETS
	.align		4
        /*0038*/ 	.byte	0x04, 0x1c
        /*003a*/ 	.short	(.L_13 - .L_12)


	//   ....[0]....
.L_12:
        /*003c*/ 	.word	0x000000a0


	//----- nvinfo : EIATTR_CBANK_PARAM_SIZE
	.align		4
.L_13:
        /*0040*/ 	.byte	0x03, 0x19
        /*0042*/ 	.short	0x0010


	//----- nvinfo : EIATTR_PARAM_CBANK
	.align		4
        /*0044*/ 	.byte	0x04, 0x0a
        /*0046*/ 	.short	(.L_15 - .L_14)
	.align		4
.L_14:
        /*0048*/ 	.word	index@(.nv.constant0._Z16square_1d_vectorPfS_)
        /*004c*/ 	.short	0x0380
        /*004e*/ 	.short	0x0010


	//----- nvinfo : EIATTR_SW_WAR
	.align		4
.L_15:
        /*0050*/ 	.byte	0x04, 0x36
        /*0052*/ 	.short	(.L_17 - .L_16)
.L_16:
        /*0054*/ 	.word	0x00000008
.L_17:


//--------------------- .nv.callgraph             --------------------------
	.section	.nv.callgraph,"",@"SHT_CUDA_CALLGRAPH"
	.align	4
	.sectionentsize	8
	.align		4
        /*0000*/ 	.word	0x00000000
	.align		4
        /*0004*/ 	.word	0xffffffff
	.align		4
        /*0008*/ 	.word	0x00000000
	.align		4
        /*000c*/ 	.word	0xfffffffe
	.align		4
        /*0010*/ 	.word	0x00000000
	.align		4
        /*0014*/ 	.word	0xfffffffd
	.align		4
        /*0018*/ 	.word	0x00000000
	.align		4
        /*001c*/ 	.word	0xfffffffc


//--------------------- .text._Z16square_1d_vectorPfS_ --------------------------
	.section	.text._Z16square_1d_vectorPfS_,"ax",@progbits
	.align	128
        .global         _Z16square_1d_vectorPfS_
        .type           _Z16square_1d_vectorPfS_,@function
        .size           _Z16square_1d_vectorPfS_,(.L_x_1 - _Z16square_1d_vectorPfS_)
        .other          _Z16square_1d_vectorPfS_,@"STO_CUDA_ENTRY STV_DEFAULT"
_Z16square_1d_vectorPfS_:
.text._Z16square_1d_vectorPfS_:
[----:B------:R-:W-:Y:S01]  /*0000*/  LDC R1, c[0x0][0x37c] ;  /* 0x0000df00ff017b82 */ /* 0x000fe20000000800 */
[----:B------:R-:W0:Y:S07]  /*0010*/  S2R R7, SR_TID.X ;  /* 0x0000000000077919 */ /* 0x000e2e0000002100 */
[----:B------:R-:W0:Y:S01]  /*0020*/  LDC.64 R2, c[0x0][0x388] ;  /* 0x0000e200ff027b82 */ /* 0x000e220000000a00 */
[----:B------:R-:W1:Y:S07]  /*0030*/  LDCU.64 UR4, c[0x0][0x358] ;  /* 0x00006b00ff0477ac */ /* 0x000e6e0008000a00 */
[----:B------:R-:W2:Y:S01]  /*0040*/  LDC.64 R4, c[0x0][0x380] ;  /* 0x0000e000ff047b82 */ /* 0x000ea20000000a00 */
[----:B0-----:R-:W-:-:S06]  /*0050*/  IMAD.WIDE.U32 R2, R7, 0x4, R2 ;  /* 0x0000000407027825 */ /* 0x001fcc00078e0002 */
[----:B-1----:R-:W3:Y:S01]  /*0060*/  LDG.E R2, desc[UR4][R2.64] ;  /* 0x0000000402027981 */ /* 0x002ee2000c1e1900 */
[----:B--2---:R-:W-:-:S04]  /*0070*/  IMAD.WIDE.U32 R4, R7, 0x4, R4 ;  /* 0x0000000407047825 */ /* 0x004fc800078e0004 */
[----:B---3--:R-:W-:-:S05]  /*0080*/  FMUL R7, R2, R2 ;  /* 0x0000000202077220 */ /* 0x008fca0000400000 */
[----:B------:R-:W-:Y:S01]  /*0090*/  STG.E desc[UR4][R4.64], R7 ;  /* 0x0000000704007986 */ /* 0x000fe2000c101904 */
[----:B------:R-:W-:Y:S05]  /*00a0*/  EXIT ;  /* 0x000000000000794d */ /* 0x000fea0003800000 */
.L_x_0:
[----:B------:R-:W-:-:S00]  /*00b0*/  BRA `(.L_x_0) ;  /* 0xfffffffc00fc7947 */ /* 0x000fc0000383ffff */
[----:B------:R-:W-:-:S00]  /*00c0*/  NOP ;  /* 0x0000000000007918 */ /* 0x000fc00000000000 */
        /* <DEDUP_REMOVED lines=11> */
.L_x_1:


//--------------------- .nv.shared.reserved.0     --------------------------
	.section	.nv.shared.reserved.0,"aw",@nobits
	.weak		__nv_reservedSMEM_offset_0_alias
	.size		__nv_reservedSMEM_offset_0_alias, 0, 64
	.other		__nv_reservedSMEM_offset_0_alias,@"STO_CUDA_RESERVED_SHARED STV_DEFAULT"
__nv_reservedSMEM_offset_0_alias:
	.zero		0
	.zero		64


//--------------------- .nv.constant0._Z16square_1d_vectorPfS_ --------------------------
	.section	.nv.constant0._Z16square_1d_vectorPfS_,"a",@progbits
	.sectionflags	@""
	.align	4
.nv.constant0._Z16square_1d_vectorPfS_:
	.zero		912


//--------------------- SYMBOLS --------------------------

	.type		.nv.reservedSmem.offset0,@object
	.size		.nv.reservedSmem.offset0,0x4
